//
// Generated by NVIDIA NVVM Compiler
//
// Compiler Build ID: CL-36424714
// Cuda compilation tools, release 13.0, V13.0.88
// Based on NVVM 20.0.0
//

.version 9.0
.target sm_100
.address_size 64

	// .globl	_Z9histogramPiS_i

.visible .entry _Z9histogramPiS_i(
	.param .u64 .ptr .align 1 _Z9histogramPiS_i_param_0,
	.param .u64 .ptr .align 1 _Z9histogramPiS_i_param_1,
	.param .u32 _Z9histogramPiS_i_param_2
)
{
	.reg .pred 	%p<2>;
	.reg .b32 	%r<8>;
	.reg .b64 	%rd<9>;

	ld.param.u64 	%rd1, [_Z9histogramPiS_i_param_0];
	ld.param.u64 	%rd2, [_Z9histogramPiS_i_param_1];
	ld.param.u32 	%r2, [_Z9histogramPiS_i_param_2];
	mov.u32 	%r3, %ctaid.x;
	mov.u32 	%r4, %ntid.x;
	mov.u32 	%r5, %tid.x;
	mad.lo.s32 	%r1, %r3, %r4, %r5;
	setp.ge.s32 	%p1, %r1, %r2;
	@%p1 bra 	$L__BB0_2;
	cvta.to.global.u64 	%rd3, %rd1;
	cvta.to.global.u64 	%rd4, %rd2;
	mul.wide.s32 	%rd5, %r1, 4;
	add.s64 	%rd6, %rd3, %rd5;
	ld.global.u32 	%r6, [%rd6];
	mul.wide.s32 	%rd7, %r6, 4;
	add.s64 	%rd8, %rd4, %rd7;
	atom.global.add.u32 	%r7, [%rd8], 1;
$L__BB0_2:
	ret;

}
	// .globl	_Z14histogram_vec4PiS_i
.visible .entry _Z14histogram_vec4PiS_i(
	.param .u64 .ptr .align 1 _Z14histogram_vec4PiS_i_param_0,
	.param .u64 .ptr .align 1 _Z14histogram_vec4PiS_i_param_1,
	.param .u32 _Z14histogram_vec4PiS_i_param_2
)
{
	.reg .pred 	%p<2>;
	.reg .b32 	%r<15>;
	.reg .b64 	%rd<15>;

	ld.param.u64 	%rd1, [_Z14histogram_vec4PiS_i_param_0];
	ld.param.u64 	%rd2, [_Z14histogram_vec4PiS_i_param_1];
	ld.param.u32 	%r2, [_Z14histogram_vec4PiS_i_param_2];
	mov.u32 	%r3, %ctaid.x;
	mov.u32 	%r4, %ntid.x;
	mov.u32 	%r5, %tid.x;
	mad.lo.s32 	%r6, %r3, %r4, %r5;
	shl.b32 	%r1, %r6, 2;
	setp.ge.s32 	%p1, %r1, %r2;
	@%p1 bra 	$L__BB1_2;
	cvta.to.global.u64 	%rd3, %rd1;
	cvta.to.global.u64 	%rd4, %rd2;
	mul.wide.s32 	%rd5, %r1, 4;
	add.s64 	%rd6, %rd3, %rd5;
	ld.global.v4.u32 	{%r7, %r8, %r9, %r10}, [%rd6];
	mul.wide.s32 	%rd7, %r7, 4;
	add.s64 	%rd8, %rd4, %rd7;
	atom.global.add.u32 	%r11, [%rd8], 1;
	mul.wide.s32 	%rd9, %r8, 4;
	add.s64 	%rd10, %rd4, %rd9;
	atom.global.add.u32 	%r12, [%rd10], 1;
	mul.wide.s32 	%rd11, %r9, 4;
	add.s64 	%rd12, %rd4, %rd11;
	atom.global.add.u32 	%r13, [%rd12], 1;
	mul.wide.s32 	%rd13, %r10, 4;
	add.s64 	%rd14, %rd4, %rd13;
	atom.global.add.u32 	%r14, [%rd14], 1;
$L__BB1_2:
	ret;

}


// ===== COMPILED SASS (sm_100) =====

	.target	sm_100

	.elftype	@"ET_EXEC"


//--------------------- .note.nv.tkinfo           --------------------------
	.section	.note.nv.tkinfo,"",@"SHT_NOTE"
	.sectionflags	@"SHF_NOTE_NV_TKINFO"
	.tkinfo
        /*0018*/ 	.word	0x00000002
        /*0030*/ 	.string	""
        /*0030*/ 	.string	"ptxas"
        /*0030*/ 	.string	"Cuda compilation tools, release 13.0, V13.0.88"
        /*0030*/ 	.string	"Build cuda_13.0.r13.0/compiler.36424714_0"
        /*0030*/ 	.string	"-arch sm_100 -m 64 "



//--------------------- .note.nv.cuinfo           --------------------------
	.section	.note.nv.cuinfo,"",@"SHT_NOTE"
	.sectionflags	@"SHF_NOTE_NV_CUINFO"
        /*0018*/ 	.short	0x0002
        /*001a*/ 	.short	0x0064
        /*001c*/ 	.short	0x0082
	.zero		2


//--------------------- .nv.info                  --------------------------
	.section	.nv.info,"",@"SHT_CUDA_INFO"
	.align	4


	//----- nvinfo : EIATTR_REGCOUNT
	.align		4
        /*0000*/ 	.byte	0x04, 0x2f
        /*0002*/ 	.short	(.L_1 - .L_0)
	.align		4
.L_0:
        /*0004*/ 	.word	index@(_Z9histogramPiS_i)
        /*0008*/ 	.word	0x0000000a


	//----- nvinfo : EIATTR_FRAME_SIZE
	.align		4
.L_1:
        /*000c*/ 	.byte	0x04, 0x11
        /*000e*/ 	.short	(.L_3 - .L_2)
	.align		4
.L_2:
        /*0010*/ 	.word	index@(_Z9histogramPiS_i)
        /*0014*/ 	.word	0x00000000


	//----- nvinfo : EIATTR_REGCOUNT
	.align		4
.L_3:
        /*0018*/ 	.byte	0x04, 0x2f
        /*001a*/ 	.short	(.L_5 - .L_4)
	.align		4
.L_4:
        /*001c*/ 	.word	index@(_Z14histogram_vec4PiS_i)
        /*0020*/ 	.word	0x00000014


	//----- nvinfo : EIATTR_FRAME_SIZE
	.align		4
.L_5:
        /*0024*/ 	.byte	0x04, 0x11
        /*0026*/ 	.short	(.L_7 - .L_6)
	.align		4
.L_6:
        /*0028*/ 	.word	index@(_Z14histogram_vec4PiS_i)
        /*002c*/ 	.word	0x00000000


	//----- nvinfo : EIATTR_MIN_STACK_SIZE
	.align		4
.L_7:
        /*0030*/ 	.byte	0x04, 0x12
        /*0032*/ 	.short	(.L_9 - .L_8)
	.align		4
.L_8:
        /*0034*/ 	.word	index@(_Z14histogram_vec4PiS_i)
        /*0038*/ 	.word	0x00000000


	//----- nvinfo : EIATTR_MIN_STACK_SIZE
	.align		4
.L_9:
        /*003c*/ 	.byte	0x04, 0x12
        /*003e*/ 	.short	(.L_11 - .L_10)
	.align		4
.L_10:
        /*0040*/ 	.word	index@(_Z9histogramPiS_i)
        /*0044*/ 	.word	0x00000000
.L_11:


//--------------------- .nv.compat                --------------------------
	.section	.nv.compat,"",@"SHT_CUDA_COMPAT_INFO"
	.align	4
        /*0000*/ 	.byte	0x02, 0x09, 0x00, 0x00, 0x02, 0x02, 0x01, 0x00, 0x02, 0x05, 0x05, 0x00, 0x03, 0x07, 0x01, 0x01
        /*0010*/ 	.byte	0x02, 0x03, 0x00, 0x00, 0x02, 0x06, 0x01, 0x00, 0x04, 0x0b, 0x08, 0x00, 0x09, 0x00, 0x00, 0x00
        /*0020*/ 	.byte	0x00, 0x00, 0x00, 0x00


//--------------------- .nv.info._Z14histogram_vec4PiS_i --------------------------
	.section	.nv.info._Z14histogram_vec4PiS_i,"",@"SHT_CUDA_INFO"
	.sectionflags	@""
	.align	4


	//----- nvinfo : EIATTR_CUDA_API_VERSION
	.align		4
        /*0000*/ 	.byte	0x04, 0x37
        /*0002*/ 	.short	(.L_13 - .L_12)
.L_12:
        /*0004*/ 	.word	0x00000082


	//----- nvinfo : EIATTR_KPARAM_INFO
	.align		4
.L_13:
        /*0008*/ 	.byte	0x04, 0x17
        /*000a*/ 	.short	(.L_15 - .L_14)
.L_14:
        /*000c*/ 	.word	0x00000000
        /*0010*/ 	.short	0x0002
        /*0012*/ 	.short	0x0010
        /*0014*/ 	.byte	0x00, 0xf0, 0x11, 0x00


	//----- nvinfo : EIATTR_KPARAM_INFO
	.align		4
.L_15:
        /*0018*/ 	.byte	0x04, 0x17
        /*001a*/ 	.short	(.L_17 - .L_16)
.L_16:
        /*001c*/ 	.word	0x00000000
        /*0020*/ 	.short	0x0001
        /*0022*/ 	.short	0x0008
        /*0024*/ 	.byte	0x00, 0xf5, 0x21, 0x00


	//----- nvinfo : EIATTR_KPARAM_INFO
	.align		4
.L_17:
        /*0028*/ 	.byte	0x04, 0x17
        /*002a*/ 	.short	(.L_19 - .L_18)
.L_18:
        /*002c*/ 	.word	0x00000000
        /*0030*/ 	.short	0x0000
        /*0032*/ 	.short	0x0000
        /*0034*/ 	.byte	0x00, 0xf5, 0x21, 0x00


	//----- nvinfo : EIATTR_SPARSE_MMA_MASK
	.align		4
.L_19:
        /*0038*/ 	.byte	0x03, 0x50
        /*003a*/ 	.short	0x0000


	//----- nvinfo : EIATTR_MAXREG_COUNT
	.align		4
        /*003c*/ 	.byte	0x03, 0x1b
        /*003e*/ 	.short	0x00ff


	//----- nvinfo : EIATTR_MERCURY_ISA_VERSION
	.align		4
        /*0040*/ 	.byte	0x03, 0x5f
        /*0042*/ 	.short	0x0101


	//----- nvinfo : EIATTR_VRC_CTA_INIT_COUNT
	.align		4
        /*0044*/ 	.byte	0x02, 0x4a
	.zero		1
	.zero		1


	//----- nvinfo : EIATTR_EXIT_INSTR_OFFSETS
	.align		4
        /*0048*/ 	.byte	0x04, 0x1c
        /*004a*/ 	.short	(.L_21 - .L_20)


	//   ....[0]....
.L_20:
        /*004c*/ 	.word	0x00000080


	//   ....[1]....
        /*0050*/ 	.word	0x00000170


	//----- nvinfo : EIATTR_CBANK_PARAM_SIZE
	.align		4
.L_21:
        /*0054*/ 	.byte	0x03, 0x19
        /*0056*/ 	.short	0x0014


	//----- nvinfo : EIATTR_PARAM_CBANK
	.align		4
        /*0058*/ 	.byte	0x04, 0x0a
        /*005a*/ 	.short	(.L_23 - .L_22)
	.align		4
.L_22:
        /*005c*/ 	.word	index@(.nv.constant0._Z14histogram_vec4PiS_i)
        /*0060*/ 	.short	0x0380
        /*0062*/ 	.short	0x0014


	//----- nvinfo : EIATTR_SW_WAR
	.align		4
.L_23:
        /*0064*/ 	.byte	0x04, 0x36
        /*0066*/ 	.short	(.L_25 - .L_24)
.L_24:
        /*0068*/ 	.word	0x00000008
.L_25:


//--------------------- .nv.info._Z9histogramPiS_i --------------------------
	.section	.nv.info._Z9histogramPiS_i,"",@"SHT_CUDA_INFO"
	.sectionflags	@""
	.align	4


	//----- nvinfo : EIATTR_CUDA_API_VERSION
	.align		4
        /*0000*/ 	.byte	0x04, 0x37
        /*0002*/ 	.short	(.L_27 - .L_26)
.L_26:
        /*0004*/ 	.word	0x00000082


	//----- nvinfo : EIATTR_KPARAM_INFO
	.align		4
.L_27:
        /*0008*/ 	.byte	0x04, 0x17
        /*000a*/ 	.short	(.L_29 - .L_28)
.L_28:
        /*000c*/ 	.word	0x00000000
        /*0010*/ 	.short	0x0002
        /*0012*/ 	.short	0x0010
        /*0014*/ 	.byte	0x00, 0xf0, 0x11, 0x00


	//----- nvinfo : EIATTR_KPARAM_INFO
	.align		4
.L_29:
        /*0018*/ 	.byte	0x04, 0x17
        /*001a*/ 	.short	(.L_31 - .L_30)
.L_30:
        /*001c*/ 	.word	0x00000000
        /*0020*/ 	.short	0x0001
        /*0022*/ 	.short	0x0008
        /*0024*/ 	.byte	0x00, 0xf5, 0x21, 0x00


	//----- nvinfo : EIATTR_KPARAM_INFO
	.align		4
.L_31:
        /*0028*/ 	.byte	0x04, 0x17
        /*002a*/ 	.short	(.L_33 - .L_32)
.L_32:
        /*002c*/ 	.word	0x00000000
        /*0030*/ 	.short	0x0000
        /*0032*/ 	.short	0x0000
        /*0034*/ 	.byte	0x00, 0xf5, 0x21, 0x00


	//----- nvinfo : EIATTR_SPARSE_MMA_MASK
	.align		4
.L_33:
        /*0038*/ 	.byte	0x03, 0x50
        /*003a*/ 	.short	0x0000


	//----- nvinfo : EIATTR_MAXREG_COUNT
	.align		4
        /*003c*/ 	.byte	0x03, 0x1b
        /*003e*/ 	.short	0x00ff


	//----- nvinfo : EIATTR_MERCURY_ISA_VERSION
	.align		4
        /*0040*/ 	.byte	0x03, 0x5f
        /*0042*/ 	.short	0x0101


	//----- nvinfo : EIATTR_VRC_CTA_INIT_COUNT
	.align		4
        /*0044*/ 	.byte	0x02, 0x4a
	.zero		1
	.zero		1


	//----- nvinfo : EIATTR_EXIT_INSTR_OFFSETS
	.align		4
        /*0048*/ 	.byte	0x04, 0x1c
        /*004a*/ 	.short	(.L_35 - .L_34)


	//   ....[0]....
.L_34:
        /*004c*/ 	.word	0x00000070


	//   ....[1]....
        /*0050*/ 	.word	0x00000100


	//----- nvinfo : EIATTR_CBANK_PARAM_SIZE
	.align		4
.L_35:
        /*0054*/ 	.byte	0x03, 0x19
        /*0056*/ 	.short	0x0014


	//----- nvinfo : EIATTR_PARAM_CBANK
	.align		4
        /*0058*/ 	.byte	0x04, 0x0a
        /*005a*/ 	.short	(.L_37 - .L_36)
	.align		4
.L_36:
        /*005c*/ 	.word	index@(.nv.constant0._Z9histogramPiS_i)
        /*0060*/ 	.short	0x0380
        /*0062*/ 	.short	0x0014


	//----- nvinfo : EIATTR_SW_WAR
	.align		4
.L_37:
        /*0064*/ 	.byte	0x04, 0x36
        /*0066*/ 	.short	(.L_39 - .L_38)
.L_38:
        /*0068*/ 	.word	0x00000008
.L_39:


//--------------------- .nv.callgraph             --------------------------
	.section	.nv.callgraph,"",@"SHT_CUDA_CALLGRAPH"
	.align	4
	.sectionentsize	8
	.align		4
        /*0000*/ 	.word	0x00000000
	.align		4
        /*0004*/ 	.word	0xffffffff
	.align		4
        /*0008*/ 	.word	0x00000000
	.align		4
        /*000c*/ 	.word	0xfffffffe
	.align		4
        /*0010*/ 	.word	0x00000000
	.align		4
        /*0014*/ 	.word	0xfffffffd
	.align		4
        /*0018*/ 	.word	0x00000000
	.align		4
        /*001c*/ 	.word	0xfffffffc


//--------------------- .text._Z14histogram_vec4PiS_i --------------------------
	.section	.text._Z14histogram_vec4PiS_i,"ax",@progbits
	.align	128
        .global         _Z14histogram_vec4PiS_i
        .type           _Z14histogram_vec4PiS_i,@function
        .size           _Z14histogram_vec4PiS_i,(.L_x_2 - _Z14histogram_vec4PiS_i)
        .other          _Z14histogram_vec4PiS_i,@"STO_CUDA_ENTRY STV_DEFAULT"
_Z14histogram_vec4PiS_i:
.text._Z14histogram_vec4PiS_i:
[----:B------:R-:W-:Y:S01]  /*0000*/  LDC R1, c[0x0][0x37c] ;  /* 0x0000df00ff017b82 */ /* 0x000fe20000000800 */
[----:B------:R-:W0:Y:S07]  /*0010*/  S2R R3, SR_TID.X ;  /* 0x0000000000037919 */ /* 0x000e2e0000002100 */
[----:B------:R-:W0:Y:S01]  /*0020*/  S2UR UR4, SR_CTAID.X ;  /* 0x00000000000479c3 */ /* 0x000e220000002500 */
[----:B------:R-:W1:Y:S07]  /*0030*/  LDCU UR5, c[0x0][0x390] ;  /* 0x00007200ff0577ac */ /* 0x000e6e0008000800 */
[----:B------:R-:W0:Y:S02]  /*0040*/  LDC R0, c[0x0][0x360] ;  /* 0x0000d800ff007b82 */ /* 0x000e240000000800 */
[----:B0-----:R-:W-:-:S05]  /*0050*/  IMAD R0, R0, UR4, R3 ;  /* 0x0000000400007c24 */ /* 0x001fca000f8e0203 */
[----:B------:R-:W-:-:S04]  /*0060*/  SHF.L.U32 R5, R0, 0x2, RZ ;  /* 0x0000000200057819 */ /* 0x000fc800000006ff */
[----:B-1----:R-:W-:-:S13]  /*0070*/  ISETP.GE.AND P0, PT, R5, UR5, PT ;  /* 0x0000000505007c0c */ /* 0x002fda000bf06270 */
[----:B------:R-:W-:Y:S05]  /*0080*/  @P0 EXIT ;  /* 0x000000000000094d */ /* 0x000fea0003800000 */
[----:B------:R-:W0:Y:S01]  /*0090*/  LDC.64 R2, c[0x0][0x380] ;  /* 0x0000e000ff027b82 */ /* 0x000e220000000a00 */
[----:B------:R-:W1:Y:S07]  /*00a0*/  LDCU.64 UR4, c[0x0][0x358] ;  /* 0x00006b00ff0477ac */ /* 0x000e6e0008000a00 */
[----:B------:R-:W2:Y:S01]  /*00b0*/  LDC.64 R10, c[0x0][0x388] ;  /* 0x0000e200ff0a7b82 */ /* 0x000ea20000000a00 */
[----:B0-----:R-:W-:-:S05]  /*00c0*/  IMAD.WIDE R2, R5, 0x4, R2 ;  /* 0x0000000405027825 */ /* 0x001fca00078e0202 */
[----:B-1----:R-:W2:Y:S01]  /*00d0*/  LDG.E.128 R12, desc[UR4][R2.64] ;  /* 0x00000004020c7981 */ /* 0x002ea2000c1e1d00 */
[----:B------:R-:W-:Y:S02]  /*00e0*/  HFMA2 R17, -RZ, RZ, 0, 5.9604644775390625e-08 ;  /* 0x00000001ff117431 */ /* 0x000fe400000001ff */
[----:B--2---:R-:W-:-:S04]  /*00f0*/  IMAD.WIDE R4, R12, 0x4, R10 ;  /* 0x000000040c047825 */ /* 0x004fc800078e020a */
[--C-:B------:R-:W-:Y:S01]  /*0100*/  IMAD.WIDE R6, R13, 0x4, R10.reuse ;  /* 0x000000040d067825 */ /* 0x100fe200078e020a */
[----:B------:R-:W-:Y:S03]  /*0110*/  REDG.E.ADD.STRONG.GPU desc[UR4][R4.64], R17 ;  /* 0x000000110400798e */ /* 0x000fe6000c12e104 */
[--C-:B------:R-:W-:Y:S01]  /*0120*/  IMAD.WIDE R8, R14, 0x4, R10.reuse ;  /* 0x000000040e087825 */ /* 0x100fe200078e020a */
[----:B------:R-:W-:Y:S03]  /*0130*/  REDG.E.ADD.STRONG.GPU desc[UR4][R6.64], R17 ;  /* 0x000000110600798e */ /* 0x000fe6000c12e104 */
[----:B------:R-:W-:Y:S01]  /*0140*/  IMAD.WIDE R10, R15, 0x4, R10 ;  /* 0x000000040f0a7825 */ /* 0x000fe200078e020a */
[----:B------:R-:W-:Y:S04]  /*0150*/  REDG.E.ADD.STRONG.GPU desc[UR4][R8.64], R17 ;  /* 0x000000110800798e */ /* 0x000fe8000c12e104 */
[----:B------:R-:W-:Y:S01]  /*0160*/  REDG.E.ADD.STRONG.GPU desc[UR4][R10.64], R17 ;  /* 0x000000110a00798e */ /* 0x000fe2000c12e104 */
[----:B------:R-:W-:Y:S05]  /*0170*/  EXIT ;  /* 0x000000000000794d */ /* 0x000fea0003800000 */
.L_x_0:
[----:B------:R-:W-:-:S00]  /*0180*/  BRA `(.L_x_0) ;  /* 0xfffffffc00fc7947 */ /* 0x000fc0000383ffff */
[----:B------:R-:W-:-:S00]  /*0190*/  NOP ;  /* 0x0000000000007918 */ /* 0x000fc00000000000 */
        /* <DEDUP_REMOVED lines=14> */
.L_x_2:


//--------------------- .text._Z9histogramPiS_i   --------------------------
	.section	.text._Z9histogramPiS_i,"ax",@progbits
	.align	128
        .global         _Z9histogramPiS_i
        .type           _Z9histogramPiS_i,@function
        .size           _Z9histogramPiS_i,(.L_x_3 - _Z9histogramPiS_i)
        .other          _Z9histogramPiS_i,@"STO_CUDA_ENTRY STV_DEFAULT"
_Z9histogramPiS_i:
.text._Z9histogramPiS_i:
[----:B------:R-:W-:Y:S01]  /*0000*/  LDC R1, c[0x0][0x37c] ;  /* 0x0000df00ff017b82 */ /* 0x000fe20000000800 */
[----:B------:R-:W0:Y:S07]  /*0010*/  S2R R0, SR_TID.X ;  /* 0x0000000000007919 */ /* 0x000e2e0000002100 */
[----:B------:R-:W0:Y:S01]  /*0020*/  S2UR UR4, SR_CTAID.X ;  /* 0x00000000000479c3 */ /* 0x000e220000002500 */
[----:B------:R-:W1:Y:S07]  /*0030*/  LDCU UR5, c[0x0][0x390] ;  /* 0x00007200ff0577ac */ /* 0x000e6e0008000800 */
[----:B------:R-:W0:Y:S02]  /*0040*/  LDC R5, c[0x0][0x360] ;  /* 0x0000d800ff057b82 */ /* 0x000e240000000800 */
[----:B0-----:R-:W-:-:S05]  /*0050*/  IMAD R5, R5, UR4, R0 ;  /* 0x0000000405057c24 */ /* 0x001fca000f8e0200 */
[----:B-1----:R-:W-:-:S13]  /*0060*/  ISETP.GE.AND P0, PT, R5, UR5, PT ;  /* 0x0000000505007c0c */ /* 0x002fda000bf06270 */
[----:B------:R-:W-:Y:S05]  /*0070*/  @P0 EXIT ;  /* 0x000000000000094d */ /* 0x000fea0003800000 */
[----:B------:R-:W0:Y:S01]  /*0080*/  LDC.64 R2, c[0x0][0x380] ;  /* 0x0000e000ff027b82 */ /* 0x000e220000000a00 */
[----:B------:R-:W1:Y:S01]  /*0090*/  LDCU.64 UR4, c[0x0][0x358] ;  /* 0x00006b00ff0477ac */ /* 0x000e620008000a00 */
[----:B0-----:R-:W-:-:S06]  /*00a0*/  IMAD.WIDE R2, R5, 0x4, R2 ;  /* 0x0000000405027825 */ /* 0x001fcc00078e0202 */
[----:B------:R-:W0:Y:S01]  /*00b0*/  LDC.64 R4, c[0x0][0x388] ;  /* 0x0000e200ff047b82 */ /* 0x000e220000000a00 */
[----:B-1----:R-:W0:Y:S01]  /*00c0*/  LDG.E R3, desc[UR4][R2.64] ;  /* 0x0000000402037981 */ /* 0x002e22000c1e1900 */
[----:B------:R-:W-:Y:S02]  /*00d0*/  HFMA2 R7, -RZ, RZ, 0, 5.9604644775390625e-08 ;  /* 0x00000001ff077431 */ /* 0x000fe400000001ff */
[----:B0-----:R-:W-:-:S05]  /*00e0*/  IMAD.WIDE R4, R3, 0x4, R4 ;  /* 0x0000000403047825 */ /* 0x001fca00078e0204 */
[----:B------:R-:W-:Y:S01]  /*00f0*/  REDG.E.ADD.STRONG.GPU desc[UR4][R4.64], R7 ;  /* 0x000000070400798e */ /* 0x000fe2000c12e104 */
[----:B------:R-:W-:Y:S05]  /*0100*/  EXIT ;  /* 0x000000000000794d */ /* 0x000fea0003800000 */
.L_x_1:
        /* <DEDUP_REMOVED lines=15> */
.L_x_3:


//--------------------- .nv.shared.reserved.0     --------------------------
	.section	.nv.shared.reserved.0,"aw",@nobits
	.weak		__nv_reservedSMEM_offset_0_alias
	.size		__nv_reservedSMEM_offset_0_alias, 0, 64
	.other		__nv_reservedSMEM_offset_0_alias,@"STO_CUDA_RESERVED_SHARED STV_DEFAULT"
__nv_reservedSMEM_offset_0_alias:
	.zero		0
	.zero		64


//--------------------- .nv.constant0._Z14histogram_vec4PiS_i --------------------------
	.section	.nv.constant0._Z14histogram_vec4PiS_i,"a",@progbits
	.sectionflags	@""
	.align	4
.nv.constant0._Z14histogram_vec4PiS_i:
	.zero		916


//--------------------- .nv.constant0._Z9histogramPiS_i --------------------------
	.section	.nv.constant0._Z9histogramPiS_i,"a",@progbits
	.sectionflags	@""
	.align	4
.nv.constant0._Z9histogramPiS_i:
	.zero		916


//--------------------- SYMBOLS --------------------------

	.type		.nv.reservedSmem.offset0,@object
	.size		.nv.reservedSmem.offset0,0x4
